	.headerflags	@"EF_CUDA_TEXMODE_UNIFIED EF_CUDA_64BIT_ADDRESS EF_CUDA_ACCELERATORS EF_CUDA_SM90 EF_CUDA_VIRTUAL_SM(EF_CUDA_SM90)"
	.elftype	@"ET_EXEC"


//--------------------- .nv.info                  --------------------------
	.section	.nv.info,"",@"SHT_CUDA_INFO"
	.align	4


	//----- nvinfo : EIATTR_REGCOUNT
	.align		4
        /*0000*/ 	.byte	0x04, 0x2f
        /*0002*/ 	.short	(.L_1 - .L_0)
	.align		4
.L_0:
        /*0004*/ 	.word	index@(triton_poi_fused_convolution_1)
        /*0008*/ 	.word	0x00000020


	//----- nvinfo : EIATTR_MIN_STACK_SIZE
	.align		4
.L_1:
        /*000c*/ 	.byte	0x04, 0x12
        /*000e*/ 	.short	(.L_3 - .L_2)
	.align		4
.L_2:
        /*0010*/ 	.word	index@(triton_poi_fused_convolution_1)
        /*0014*/ 	.word	0x00000000


	//----- nvinfo : EIATTR_FRAME_SIZE
	.align		4
.L_3:
        /*0018*/ 	.byte	0x04, 0x11
        /*001a*/ 	.short	(.L_5 - .L_4)
	.align		4
.L_4:
        /*001c*/ 	.word	index@(triton_poi_fused_convolution_1)
        /*0020*/ 	.word	0x00000000


	//----- nvinfo : EIATTR_MIN_STACK_SIZE
	.align		4
.L_5:
        /*0024*/ 	.byte	0x04, 0x12
        /*0026*/ 	.short	(.L_7 - .L_6)
	.align		4
.L_6:
        /*0028*/ 	.word	index@(triton_poi_fused_convolution_1)
        /*002c*/ 	.word	0x00000000
.L_7:


//--------------------- .nv.info.triton_poi_fused_convolution_1 --------------------------
	.section	.nv.info.triton_poi_fused_convolution_1,"",@"SHT_CUDA_INFO"
	.sectionflags	@""
	.align	4


	//----- nvinfo : EIATTR_CUDA_API_VERSION
	.align		4
        /*0000*/ 	.byte	0x04, 0x37
        /*0002*/ 	.short	(.L_9 - .L_8)
.L_8:
        /*0004*/ 	.word	0x0000007c


	//----- nvinfo : EIATTR_KPARAM_INFO
	.align		4
.L_9:
        /*0008*/ 	.byte	0x04, 0x17
        /*000a*/ 	.short	(.L_11 - .L_10)
.L_10:
        /*000c*/ 	.word	0x00000000
        /*0010*/ 	.short	0x0003
        /*0012*/ 	.short	0x0014
        /*0014*/ 	.byte	0x00, 0xf0, 0x11, 0x00


	//----- nvinfo : EIATTR_KPARAM_INFO
	.align		4
.L_11:
        /*0018*/ 	.byte	0x04, 0x17
        /*001a*/ 	.short	(.L_13 - .L_12)
.L_12:
        /*001c*/ 	.word	0x00000000
        /*0020*/ 	.short	0x0002
        /*0022*/ 	.short	0x0010
        /*0024*/ 	.byte	0x00, 0xf0, 0x11, 0x00


	//----- nvinfo : EIATTR_KPARAM_INFO
	.align		4
.L_13:
        /*0028*/ 	.byte	0x04, 0x17
        /*002a*/ 	.short	(.L_15 - .L_14)
.L_14:
        /*002c*/ 	.word	0x00000000
        /*0030*/ 	.short	0x0001
        /*0032*/ 	.short	0x0008
        /*0034*/ 	.byte	0x00, 0xf4, 0x21, 0x00


	//----- nvinfo : EIATTR_KPARAM_INFO
	.align		4
.L_15:
        /*0038*/ 	.byte	0x04, 0x17
        /*003a*/ 	.short	(.L_17 - .L_16)
.L_16:
        /*003c*/ 	.word	0x00000000
        /*0040*/ 	.short	0x0000
        /*0042*/ 	.short	0x0000
        /*0044*/ 	.byte	0x00, 0xf4, 0x21, 0x00


	//----- nvinfo : EIATTR_SPARSE_MMA_MASK
	.align		4
.L_17:
        /*0048*/ 	.byte	0x03, 0x50
        /*004a*/ 	.short	0x0000


	//----- nvinfo : EIATTR_MAXREG_COUNT
	.align		4
        /*004c*/ 	.byte	0x03, 0x1b
        /*004e*/ 	.short	0x00ff


	//----- nvinfo : EIATTR_EXIT_INSTR_OFFSETS
	.align		4
        /*0050*/ 	.byte	0x04, 0x1c
        /*0052*/ 	.short	(.L_19 - .L_18)


	//   ....[0]....
.L_18:
        /*0054*/ 	.word	0x00000770


	//   ....[1]....
        /*0058*/ 	.word	0x00000790


	//----- nvinfo : EIATTR_REQNTID
	.align		4
.L_19:
        /*005c*/ 	.byte	0x04, 0x10
        /*005e*/ 	.short	(.L_21 - .L_20)
.L_20:
        /*0060*/ 	.word	0x00000080
        /*0064*/ 	.word	0x00000001
        /*0068*/ 	.word	0x00000001


	//----- nvinfo : EIATTR_CBANK_PARAM_SIZE
	.align		4
.L_21:
        /*006c*/ 	.byte	0x03, 0x19
        /*006e*/ 	.short	0x0018


	//----- nvinfo : EIATTR_PARAM_CBANK
	.align		4
        /*0070*/ 	.byte	0x04, 0x0a
        /*0072*/ 	.short	(.L_23 - .L_22)
	.align		4
.L_22:
        /*0074*/ 	.word	index@(.nv.constant0.triton_poi_fused_convolution_1)
        /*0078*/ 	.short	0x0210
        /*007a*/ 	.short	0x0018


	//----- nvinfo : EIATTR_SW_WAR
	.align		4
.L_23:
        /*007c*/ 	.byte	0x04, 0x36
        /*007e*/ 	.short	(.L_25 - .L_24)
.L_24:
        /*0080*/ 	.word	0x00000008
.L_25:


//--------------------- .nv.callgraph             --------------------------
	.section	.nv.callgraph,"",@"SHT_CUDA_CALLGRAPH"
	.align	4
	.sectionentsize	8
	.align		4
        /*0000*/ 	.word	0x00000000
	.align		4
        /*0004*/ 	.word	0xffffffff
	.align		4
        /*0008*/ 	.word	0x00000000
	.align		4
        /*000c*/ 	.word	0xfffffffe
	.align		4
        /*0010*/ 	.word	0x00000000
	.align		4
        /*0014*/ 	.word	0xfffffffd
	.align		4
        /*0018*/ 	.word	0x00000000
	.align		4
        /*001c*/ 	.word	0xfffffffc


//--------------------- .text.triton_poi_fused_convolution_1 --------------------------
	.section	.text.triton_poi_fused_convolution_1,"ax",@progbits
	.align	128
        .global         triton_poi_fused_convolution_1
        .type           triton_poi_fused_convolution_1,@function
        .size           triton_poi_fused_convolution_1,(.L_x_1 - triton_poi_fused_convolution_1)
        .other          triton_poi_fused_convolution_1,@"STO_CUDA_ENTRY STV_DEFAULT"
triton_poi_fused_convolution_1:
.text.triton_poi_fused_convolution_1:
[----:B------:R-:W0:Y:S01]  /*0000*/  LDC R1, c[0x0][0x28] ;  /* 0x00000a00ff017b82 */ /* 0x000e220000000800 */
[----:B------:R-:W1:Y:S07]  /*0010*/  S2R R10, SR_TID.X ;  /* 0x00000000000a7919 */ /* 0x000e6e0000002100 */
[----:B------:R-:W2:Y:S01]  /*0020*/  S2UR UR4, SR_CTAID.Y ;  /* 0x00000000000479c3 */ /* 0x000ea20000002600 */
[----:B------:R-:W-:Y:S01]  /*0030*/  HFMA2.MMA R0, -RZ, RZ, 0, 0 ;  /* 0x00000000ff007435 */ /* 0x000fe200000001ff */
[----:B------:R-:W3:Y:S06]  /*0040*/  S2R R3, SR_CTAID.X ;  /* 0x0000000000037919 */ /* 0x000eec0000002500 */
[----:B------:R-:W4:Y:S01]  /*0050*/  LDC.64 R12, c[0x0][0x210] ;  /* 0x00008400ff0c7b82 */ /* 0x000f220000000a00 */
[----:B--2---:R-:W-:Y:S01]  /*0060*/  USHF.L.U32 UR4, UR4, 0x5, URZ ;  /* 0x0000000504047899 */ /* 0x004fe2000800063f */
[----:B-1----:R-:W-:-:S02]  /*0070*/  SHF.R.U32.HI R19, RZ, 0x5, R10 ;  /* 0x00000005ff137819 */ /* 0x002fc4000001160a */
[----:B------:R-:W-:Y:S02]  /*0080*/  LOP3.LUT R10, R10, 0x1f, RZ, 0xc0, !PT ;  /* 0x0000001f0a0a7812 */ /* 0x000fe400078ec0ff */
[----:B------:R-:W-:Y:S02]  /*0090*/  SGXT.U32 R19, R19, 0x2 ;  /* 0x000000021313781a */ /* 0x000fe40000000000 */
[----:B---3--:R-:W-:Y:S02]  /*00a0*/  LEA R10, R3, R10, 0x5 ;  /* 0x0000000a030a7211 */ /* 0x008fe400078e28ff */
[----:B------:R-:W-:Y:S01]  /*00b0*/  LOP3.LUT R19, R19, UR4, RZ, 0xfc, !PT ;  /* 0x0000000413137c12 */ /* 0x000fe2000f8efcff */
[----:B------:R-:W-:Y:S01]  /*00c0*/  ULDC.64 UR4, c[0x0][0x208] ;  /* 0x0000820000047ab9 */ /* 0x000fe20000000a00 */
[----:B------:R-:W-:-:S03]  /*00d0*/  ISETP.GE.AND P0, PT, R10, 0x79, PT ;  /* 0x000000790a00780c */ /* 0x000fc60003f06270 */
[C---:B------:R-:W-:Y:S01]  /*00e0*/  IMAD R21, R19.reuse, 0x79, R10 ;  /* 0x0000007913157824 */ /* 0x040fe200078e020a */
[----:B------:R-:W-:-:S03]  /*00f0*/  ISETP.LT.AND P1, PT, R19, 0xc0, !P0 ;  /* 0x000000c01300780c */ /* 0x000fc60004721270 */
[----:B----4-:R-:W-:Y:S01]  /*0100*/  IMAD.WIDE R14, R21, 0x4, R12 ;  /* 0x00000004150e7825 */ /* 0x010fe200078e020c */
[C---:B------:R-:W-:Y:S02]  /*0110*/  LOP3.LUT R4, R19.reuse, 0x4, RZ, 0xfc, !PT ;  /* 0x0000000413047812 */ /* 0x040fe400078efcff */
[C---:B------:R-:W-:Y:S02]  /*0120*/  LOP3.LUT R11, R19.reuse, 0xc, RZ, 0xfc, !PT ;  /* 0x0000000c130b7812 */ /* 0x040fe400078efcff */
[C---:B------:R-:W-:Y:S02]  /*0130*/  LOP3.LUT R2, R19.reuse, 0x10, RZ, 0xfc, !PT ;  /* 0x0000001013027812 */ /* 0x040fe400078efcff */
[----:B------:R-:W-:Y:S02]  /*0140*/  LOP3.LUT R9, R19, 0x8, RZ, 0xfc, !PT ;  /* 0x0000000813097812 */ /* 0x000fe400078efcff */
[----:B------:R-:W-:Y:S01]  /*0150*/  IADD3 R29, R21, 0x1e4, RZ ;  /* 0x000001e4151d7810 */ /* 0x000fe20007ffe0ff */
[----:B------:R1:W2:Y:S01]  /*0160*/  @P1 LDG.E.EL R0, desc[UR4][R14.64] ;  /* 0x000000040e001981 */ /* 0x0002a2000c2e1900 */
[----:B------:R-:W-:-:S02]  /*0170*/  ISETP.LT.AND P6, PT, R4, 0xc0, !P0 ;  /* 0x000000c00400780c */ /* 0x000fc400047c1270 */
[----:B------:R-:W-:Y:S02]  /*0180*/  ISETP.LT.AND P4, PT, R11, 0xc0, !P0 ;  /* 0x000000c00b00780c */ /* 0x000fe40004781270 */
[----:B------:R-:W-:Y:S02]  /*0190*/  ISETP.LT.AND P3, PT, R2, 0xc0, !P0 ;  /* 0x000000c00200780c */ /* 0x000fe40004761270 */
[----:B------:R-:W-:Y:S01]  /*01a0*/  LOP3.LUT R22, R19, 0x14, RZ, 0xfc, !PT ;  /* 0x0000001413167812 */ /* 0x000fe200078efcff */
[----:B------:R-:W-:Y:S01]  /*01b0*/  HFMA2.MMA R5, -RZ, RZ, 0, 0 ;  /* 0x00000000ff057435 */ /* 0x000fe200000001ff */
[----:B------:R-:W-:Y:S01]  /*01c0*/  MOV R8, RZ ;  /* 0x000000ff00087202 */ /* 0x000fe20000000f00 */
[----:B------:R-:W-:Y:S01]  /*01d0*/  IMAD.WIDE R28, R29, 0x4, R12 ;  /* 0x000000041d1c7825 */ /* 0x000fe200078e020c */
[----:B------:R-:W-:Y:S02]  /*01e0*/  ISETP.LT.AND P5, PT, R9, 0xc0, !P0 ;  /* 0x000000c00900780c */ /* 0x000fe400047a1270 */
[----:B-1----:R-:W-:-:S02]  /*01f0*/  IADD3 R15, R21, 0x5ac, RZ ;  /* 0x000005ac150f7810 */ /* 0x002fc40007ffe0ff */
[----:B------:R-:W-:Y:S02]  /*0200*/  LOP3.LUT R24, R19, 0x18, RZ, 0xfc, !PT ;  /* 0x0000001813187812 */ /* 0x000fe400078efcff */
[----:B------:R-:W-:Y:S02]  /*0210*/  CS2R R6, SRZ ;  /* 0x0000000000067805 */ /* 0x000fe4000001ff00 */
[----:B------:R-:W-:Y:S02]  /*0220*/  IADD3 R17, R21, 0x790, RZ ;  /* 0x0000079015117810 */ /* 0x000fe40007ffe0ff */
[----:B------:R-:W-:Y:S02]  /*0230*/  P2R R18, PR, RZ, 0x2 ;  /* 0x00000002ff127803 */ /* 0x000fe40000000000 */
[----:B------:R-:W-:Y:S02]  /*0240*/  IADD3 R27, R21, 0x3c8, RZ ;  /* 0x000003c8151b7810 */ /* 0x000fe40007ffe0ff */
[----:B------:R-:W-:Y:S01]  /*0250*/  ISETP.LT.AND P2, PT, R22, 0xc0, !P0 ;  /* 0x000000c01600780c */ /* 0x000fe20004741270 */
[--C-:B------:R-:W-:Y:S01]  /*0260*/  IMAD.WIDE R14, R15, 0x4, R12.reuse ;  /* 0x000000040f0e7825 */ /* 0x100fe200078e020c */
[----:B------:R-:W-:Y:S01]  /*0270*/  ISETP.LT.AND P1, PT, R24, 0xc0, !P0 ;  /* 0x000000c01800780c */ /* 0x000fe20004721270 */
[----:B------:R1:W3:Y:S01]  /*0280*/  @P6 LDG.E.EL R8, desc[UR4][R28.64] ;  /* 0x000000041c086981 */ /* 0x0002e2000c2e1900 */
[----:B------:R-:W-:Y:S01]  /*0290*/  IADD3 R20, R21, 0x974, RZ ;  /* 0x0000097415147810 */ /* 0x000fe20007ffe0ff */
[--C-:B------:R-:W-:Y:S01]  /*02a0*/  IMAD.WIDE R16, R17, 0x4, R12.reuse ;  /* 0x0000000411107825 */ /* 0x100fe200078e020c */
[----:B------:R-:W-:Y:S01]  /*02b0*/  HFMA2.MMA R23, -RZ, RZ, 0, 0 ;  /* 0x00000000ff177435 */ /* 0x000fe200000001ff */
[----:B------:R-:W-:Y:S01]  /*02c0*/  P2R R3, PR, RZ, 0x40 ;  /* 0x00000040ff037803 */ /* 0x000fe20000000000 */
[----:B------:R4:W3:Y:S01]  /*02d0*/  @P4 LDG.E.EL R6, desc[UR4][R14.64] ;  /* 0x000000040e064981 */ /* 0x0008e2000c2e1900 */
[----:B------:R-:W-:Y:S01]  /*02e0*/  IMAD.WIDE R26, R27, 0x4, R12 ;  /* 0x000000041b1a7825 */ /* 0x000fe200078e020c */
[----:B------:R-:W-:-:S02]  /*02f0*/  ISETP.NE.AND P6, PT, R18, RZ, PT ;  /* 0x000000ff1200720c */ /* 0x000fc40003fc5270 */
[----:B-1----:R-:W-:Y:S01]  /*0300*/  IADD3 R29, R21, 0xb58, RZ ;  /* 0x00000b58151d7810 */ /* 0x002fe20007ffe0ff */
[----:B------:R1:W3:Y:S01]  /*0310*/  @P3 LDG.E.EL R5, desc[UR4][R16.64] ;  /* 0x0000000410053981 */ /* 0x0002e2000c2e1900 */
[----:B------:R-:W-:Y:S01]  /*0320*/  MOV R18, RZ ;  /* 0x000000ff00127202 */ /* 0x000fe20000000f00 */
[--C-:B----4-:R-:W-:Y:S02]  /*0330*/  IMAD.WIDE R14, R20, 0x4, R12.reuse ;  /* 0x00000004140e7825 */ /* 0x110fe400078e020c */
[----:B------:R4:W3:Y:S04]  /*0340*/  @P5 LDG.E.EL R7, desc[UR4][R26.64] ;  /* 0x000000041a075981 */ /* 0x0008e8000c2e1900 */
[----:B------:R-:W3:Y:S01]  /*0350*/  @P2 LDG.E.EL R18, desc[UR4][R14.64] ;  /* 0x000000040e122981 */ /* 0x000ee2000c2e1900 */
[----:B-1----:R-:W-:-:S05]  /*0360*/  IMAD.WIDE R16, R29, 0x4, R12 ;  /* 0x000000041d107825 */ /* 0x002fca00078e020c */
[----:B------:R1:W3:Y:S01]  /*0370*/  @P1 LDG.E.EL R23, desc[UR4][R16.64] ;  /* 0x0000000410171981 */ /* 0x0002e2000c2e1900 */
[----:B------:R-:W-:Y:S01]  /*0380*/  IADD3 R21, R21, 0xd3c, RZ ;  /* 0x00000d3c15157810 */ /* 0x000fe20007ffe0ff */
[----:B----4-:R-:W-:-:S04]  /*0390*/  IMAD.HI R27, R19, 0x55555556, RZ ;  /* 0x55555556131b7827 */ /* 0x010fc800078e02ff */
[----:B------:R-:W-:Y:S02]  /*03a0*/  IMAD.WIDE R20, R21, 0x4, R12 ;  /* 0x0000000415147825 */ /* 0x000fe400078e020c */
[----:B------:R-:W4:Y:S01]  /*03b0*/  LDC.64 R12, c[0x0][0x218] ;  /* 0x00008600ff0c7b82 */ /* 0x000f220000000a00 */
[----:B------:R-:W-:Y:S02]  /*03c0*/  LEA.HI R28, R27, R27, RZ, 0x1 ;  /* 0x0000001b1b1c7211 */ /* 0x000fe400078f08ff */
[----:B------:R-:W-:-:S03]  /*03d0*/  LOP3.LUT R25, R19, 0x1c, RZ, 0xfc, !PT ;  /* 0x0000001c13197812 */ /* 0x000fc600078efcff */
[----:B------:R-:W-:Y:S01]  /*03e0*/  IMAD R19, R28, -0x3, R19 ;  /* 0xfffffffd1c137824 */ /* 0x000fe200078e0213 */
[----:B------:R-:W-:-:S03]  /*03f0*/  ISETP.LT.AND P0, PT, R25, 0xc0, !P0 ;  /* 0x000000c01900780c */ /* 0x000fc60004701270 */
[----:B------:R-:W-:Y:S01]  /*0400*/  IMAD R19, R10, 0x3, R19 ;  /* 0x000000030a137824 */ /* 0x000fe200078e0213 */
[----:B------:R-:W-:-:S03]  /*0410*/  MOV R26, RZ ;  /* 0x000000ff001a7202 */ /* 0x000fc60000000f00 */
[----:B------:R-:W-:Y:S02]  /*0420*/  IMAD R19, R28, 0x16b, R19 ;  /* 0x0000016b1c137824 */ /* 0x000fe400078e0213 */
[----:B-1----:R-:W-:-:S04]  /*0430*/  IMAD.HI R16, R9, 0x55555556, RZ ;  /* 0x5555555609107827 */ /* 0x002fc800078e02ff */
[----:B------:R1:W5:Y:S01]  /*0440*/  @P0 LDG.E.EL R26, desc[UR4][R20.64] ;  /* 0x00000004141a0981 */ /* 0x000362000c2e1900 */
[----:B0---4-:R-:W-:Y:S01]  /*0450*/  IMAD.WIDE R14, R19, 0x4, R12 ;  /* 0x00000004130e7825 */ /* 0x011fe200078e020c */
[----:B------:R-:W-:-:S03]  /*0460*/  LEA.HI R16, R16, R16, RZ, 0x1 ;  /* 0x0000001010107211 */ /* 0x000fc600078f08ff */
[----:B------:R-:W-:-:S04]  /*0470*/  IMAD.HI R17, R11, 0x55555556, RZ ;  /* 0x555555560b117827 */ /* 0x000fc800078e02ff */
[----:B------:R-:W-:-:S04]  /*0480*/  IMAD R9, R16, -0x3, R9 ;  /* 0xfffffffd10097824 */ /* 0x000fc800078e0209 */
[----:B------:R-:W-:Y:S02]  /*0490*/  IMAD R9, R16, 0x16b, R9 ;  /* 0x0000016b10097824 */ /* 0x000fe400078e0209 */
[----:B------:R-:W-:-:S04]  /*04a0*/  IMAD.HI R16, R2, 0x55555556, RZ ;  /* 0x5555555602107827 */ /* 0x000fc800078e02ff */
[----:B------:R-:W-:Y:S01]  /*04b0*/  IMAD R9, R10, 0x3, R9 ;  /* 0x000000030a097824 */ /* 0x000fe200078e0209 */
[----:B--2---:R0:W-:Y:S01]  /*04c0*/  @P6 STG.E desc[UR4][R14.64], R0 ;  /* 0x000000000e006986 */ /* 0x0041e2000c101904 */
[----:B------:R-:W-:Y:S01]  /*04d0*/  ISETP.NE.AND P6, PT, R3, RZ, PT ;  /* 0x000000ff0300720c */ /* 0x000fe20003fc5270 */
[----:B------:R-:W-:-:S05]  /*04e0*/  IMAD.HI R3, R4, 0x55555556, RZ ;  /* 0x5555555604037827 */ /* 0x000fca00078e02ff */
[----:B------:R-:W-:-:S05]  /*04f0*/  LEA.HI R3, R3, R3, RZ, 0x1 ;  /* 0x0000000303037211 */ /* 0x000fca00078f08ff */
[----:B------:R-:W-:Y:S02]  /*0500*/  IMAD R4, R3, -0x3, R4 ;  /* 0xfffffffd03047824 */ /* 0x000fe400078e0204 */
[----:B0-----:R-:W-:-:S04]  /*0510*/  IMAD.HI R0, R22, 0x55555556, RZ ;  /* 0x5555555616007827 */ /* 0x001fc800078e02ff */
[----:B------:R-:W-:Y:S01]  /*0520*/  IMAD R3, R3, 0x16b, R4 ;  /* 0x0000016b03037824 */ /* 0x000fe200078e0204 */
[----:B------:R-:W-:Y:S01]  /*0530*/  LEA.HI R4, R17, R17, RZ, 0x1 ;  /* 0x0000001111047211 */ /* 0x000fe200078f08ff */
[----:B------:R-:W-:-:S04]  /*0540*/  IMAD.HI R17, R24, 0x55555556, RZ ;  /* 0x5555555618117827 */ /* 0x000fc800078e02ff */
[----:B------:R-:W-:Y:S01]  /*0550*/  IMAD.HI R14, R25, 0x55555556, RZ ;  /* 0x55555556190e7827 */ /* 0x000fe200078e02ff */
[----:B------:R-:W-:-:S03]  /*0560*/  LEA.HI R15, R16, R16, RZ, 0x1 ;  /* 0x00000010100f7211 */ /* 0x000fc600078f08ff */
[----:B------:R-:W-:Y:S01]  /*0570*/  IMAD R19, R4, -0x3, R11 ;  /* 0xfffffffd04137824 */ /* 0x000fe200078e020b */
[----:B------:R-:W-:Y:S02]  /*0580*/  LEA.HI R11, R0, R0, RZ, 0x1 ;  /* 0x00000000000b7211 */ /* 0x000fe400078f08ff */
[----:B------:R-:W-:Y:S02]  /*0590*/  LEA.HI R17, R17, R17, RZ, 0x1 ;  /* 0x0000001111117211 */ /* 0x000fe400078f08ff */
[----:B------:R-:W-:Y:S01]  /*05a0*/  LEA.HI R0, R14, R14, RZ, 0x1 ;  /* 0x0000000e0e007211 */ /* 0x000fe200078f08ff */
[----:B------:R-:W-:Y:S02]  /*05b0*/  IMAD R2, R15, -0x3, R2 ;  /* 0xfffffffd0f027824 */ /* 0x000fe400078e0202 */
[----:B------:R-:W-:Y:S02]  /*05c0*/  IMAD R22, R11, -0x3, R22 ;  /* 0xfffffffd0b167824 */ /* 0x000fe400078e0216 */
[----:B------:R-:W-:-:S02]  /*05d0*/  IMAD R24, R17, -0x3, R24 ;  /* 0xfffffffd11187824 */ /* 0x000fc400078e0218 */
[----:B------:R-:W-:Y:S02]  /*05e0*/  IMAD R25, R0, -0x3, R25 ;  /* 0xfffffffd00197824 */ /* 0x000fe400078e0219 */
[----:B------:R-:W-:Y:S02]  /*05f0*/  IMAD R19, R4, 0x16b, R19 ;  /* 0x0000016b04137824 */ /* 0x000fe400078e0213 */
[----:B-1----:R-:W-:Y:S02]  /*0600*/  IMAD R21, R15, 0x16b, R2 ;  /* 0x0000016b0f157824 */ /* 0x002fe400078e0202 */
[----:B------:R-:W-:Y:S02]  /*0610*/  IMAD R11, R11, 0x16b, R22 ;  /* 0x0000016b0b0b7824 */ /* 0x000fe400078e0216 */
[----:B------:R-:W-:Y:S02]  /*0620*/  IMAD R27, R17, 0x16b, R24 ;  /* 0x0000016b111b7824 */ /* 0x000fe400078e0218 */
[----:B------:R-:W-:-:S02]  /*0630*/  IMAD R29, R0, 0x16b, R25 ;  /* 0x0000016b001d7824 */ /* 0x000fc400078e0219 */
[C---:B------:R-:W-:Y:S02]  /*0640*/  IMAD R3, R10.reuse, 0x3, R3 ;  /* 0x000000030a037824 */ /* 0x040fe400078e0203 */
[C---:B------:R-:W-:Y:S02]  /*0650*/  IMAD R15, R10.reuse, 0x3, R19 ;  /* 0x000000030a0f7824 */ /* 0x040fe400078e0213 */
[C---:B------:R-:W-:Y:S02]  /*0660*/  IMAD R17, R10.reuse, 0x3, R21 ;  /* 0x000000030a117824 */ /* 0x040fe400078e0215 */
[C---:B------:R-:W-:Y:S02]  /*0670*/  IMAD R21, R10.reuse, 0x3, R11 ;  /* 0x000000030a157824 */ /* 0x040fe400078e020b */
[C---:B------:R-:W-:Y:S02]  /*0680*/  IMAD R25, R10.reuse, 0x3, R27 ;  /* 0x000000030a197824 */ /* 0x040fe400078e021b */
[----:B------:R-:W-:-:S02]  /*0690*/  IMAD R29, R10, 0x3, R29 ;  /* 0x000000030a1d7824 */ /* 0x000fc400078e021d */
[----:B------:R-:W-:-:S04]  /*06a0*/  IMAD.WIDE R2, R3, 0x4, R12 ;  /* 0x0000000403027825 */ /* 0x000fc800078e020c */
[--C-:B------:R-:W-:Y:S01]  /*06b0*/  IMAD.WIDE R10, R9, 0x4, R12.reuse ;  /* 0x00000004090a7825 */ /* 0x100fe200078e020c */
[----:B---3--:R0:W-:Y:S03]  /*06c0*/  @P6 STG.E desc[UR4][R2.64], R8 ;  /* 0x0000000802006986 */ /* 0x0081e6000c101904 */
[--C-:B------:R-:W-:Y:S01]  /*06d0*/  IMAD.WIDE R14, R15, 0x4, R12.reuse ;  /* 0x000000040f0e7825 */ /* 0x100fe200078e020c */
[----:B------:R0:W-:Y:S03]  /*06e0*/  @P5 STG.E desc[UR4][R10.64], R7 ;  /* 0x000000070a005986 */ /* 0x0001e6000c101904 */
[--C-:B------:R-:W-:Y:S01]  /*06f0*/  IMAD.WIDE R16, R17, 0x4, R12.reuse ;  /* 0x0000000411107825 */ /* 0x100fe200078e020c */
[----:B------:R0:W-:Y:S03]  /*0700*/  @P4 STG.E desc[UR4][R14.64], R6 ;  /* 0x000000060e004986 */ /* 0x0001e6000c101904 */
[--C-:B------:R-:W-:Y:S01]  /*0710*/  IMAD.WIDE R20, R21, 0x4, R12.reuse ;  /* 0x0000000415147825 */ /* 0x100fe200078e020c */
[----:B------:R0:W-:Y:S03]  /*0720*/  @P3 STG.E desc[UR4][R16.64], R5 ;  /* 0x0000000510003986 */ /* 0x0001e6000c101904 */
[--C-:B------:R-:W-:Y:S01]  /*0730*/  IMAD.WIDE R24, R25, 0x4, R12.reuse ;  /* 0x0000000419187825 */ /* 0x100fe200078e020c */
[----:B------:R0:W-:Y:S04]  /*0740*/  @P2 STG.E desc[UR4][R20.64], R18 ;  /* 0x0000001214002986 */ /* 0x0001e8000c101904 */
[----:B------:R0:W-:Y:S01]  /*0750*/  @P1 STG.E desc[UR4][R24.64], R23 ;  /* 0x0000001718001986 */ /* 0x0001e2000c101904 */
[----:B------:R-:W-:Y:S01]  /*0760*/  IMAD.WIDE R12, R29, 0x4, R12 ;  /* 0x000000041d0c7825 */ /* 0x000fe200078e020c */
[----:B0-----:R-:W-:Y:S06]  /*0770*/  @!P0 EXIT ;  /* 0x000000000000894d */ /* 0x001fec0003800000 */
[----:B-----5:R-:W-:Y:S01]  /*0780*/  STG.E desc[UR4][R12.64], R26 ;  /* 0x0000001a0c007986 */ /* 0x020fe2000c101904 */
[----:B------:R-:W-:Y:S05]  /*0790*/  EXIT ;  /* 0x000000000000794d */ /* 0x000fea0003800000 */
.L_x_0:
[----:B------:R-:W-:-:S00]  /*07a0*/  BRA `(.L_x_0) ;  /* 0xfffffffc00fc7947 */ /* 0x000fc0000383ffff */
[----:B------:R-:W-:-:S00]  /*07b0*/  NOP ;  /* 0x0000000000007918 */ /* 0x000fc00000000000 */
        /* <DEDUP_REMOVED lines=12> */
.L_x_1:


//--------------------- .nv.constant0.triton_poi_fused_convolution_1 --------------------------
	.section	.nv.constant0.triton_poi_fused_convolution_1,"a",@progbits
	.sectionflags	@""
	.align	4
.nv.constant0.triton_poi_fused_convolution_1:
	.zero		552
